//
// Generated by NVIDIA NVVM Compiler
//
// Compiler Build ID: CL-36424714
// Cuda compilation tools, release 13.0, V13.0.88
// Based on NVVM 20.0.0
//

.version 9.0
.target sm_100
.address_size 64

	// .globl	_Z29particle_kernel_per_iterationP8Particleii
.global .align 4 .b8 precalc_xorwow_matrix[102400];
.global .align 4 .b8 precalc_xorwow_offset_matrix[102400];
.global .align 4 .b8 mrg32k3aM1[2304];
.global .align 4 .b8 mrg32k3aM2[2304];
.global .align 4 .b8 mrg32k3aM1SubSeq[2016];
.global .align 4 .b8 mrg32k3aM2SubSeq[2016];
.global .align 4 .b8 mrg32k3aM1Seq[2304];
.global .align 4 .b8 mrg32k3aM2Seq[2304];
.const .align 8 .b8 __cr_lgamma_table[72];

.visible .entry _Z29particle_kernel_per_iterationP8Particleii(
	.param .u64 .ptr .align 1 _Z29particle_kernel_per_iterationP8Particleii_param_0,
	.param .u32 _Z29particle_kernel_per_iterationP8Particleii_param_1,
	.param .u32 _Z29particle_kernel_per_iterationP8Particleii_param_2
)
{
	.reg .pred 	%p<2>;
	.reg .b32 	%r<8>;
	.reg .b32 	%f<10>;
	.reg .b64 	%rd<5>;

	ld.param.u64 	%rd1, [_Z29particle_kernel_per_iterationP8Particleii_param_0];
	ld.param.u32 	%r2, [_Z29particle_kernel_per_iterationP8Particleii_param_1];
	ld.param.u32 	%r3, [_Z29particle_kernel_per_iterationP8Particleii_param_2];
	mov.u32 	%r4, %ctaid.x;
	mov.u32 	%r5, %ntid.x;
	mov.u32 	%r6, %tid.x;
	mad.lo.s32 	%r1, %r4, %r5, %r6;
	setp.ge.s32 	%p1, %r1, %r3;
	@%p1 bra 	$L__BB0_2;
	cvta.to.global.u64 	%rd2, %rd1;
	add.s32 	%r7, %r2, %r1;
	mul.wide.s32 	%rd3, %r7, 24;
	add.s64 	%rd4, %rd2, %rd3;
	ld.global.f32 	%f1, [%rd4+12];
	ld.global.f32 	%f2, [%rd4];
	add.f32 	%f3, %f1, %f2;
	st.global.f32 	[%rd4], %f3;
	ld.global.f32 	%f4, [%rd4+16];
	ld.global.f32 	%f5, [%rd4+4];
	add.f32 	%f6, %f4, %f5;
	st.global.f32 	[%rd4+4], %f6;
	ld.global.f32 	%f7, [%rd4+20];
	ld.global.f32 	%f8, [%rd4+8];
	add.f32 	%f9, %f7, %f8;
	st.global.f32 	[%rd4+8], %f9;
$L__BB0_2:
	bar.sync 	0;
	ret;

}


// ===== COMPILED SASS (sm_100) =====

	.target	sm_100

	.elftype	@"ET_EXEC"


//--------------------- .note.nv.tkinfo           --------------------------
	.section	.note.nv.tkinfo,"",@"SHT_NOTE"
	.sectionflags	@"SHF_NOTE_NV_TKINFO"
	.tkinfo
        /*0018*/ 	.word	0x00000002
        /*0030*/ 	.string	""
        /*0030*/ 	.string	"ptxas"
        /*0030*/ 	.string	"Cuda compilation tools, release 13.0, V13.0.88"
        /*0030*/ 	.string	"Build cuda_13.0.r13.0/compiler.36424714_0"
        /*0030*/ 	.string	"-arch sm_100 -m 64 "



//--------------------- .note.nv.cuinfo           --------------------------
	.section	.note.nv.cuinfo,"",@"SHT_NOTE"
	.sectionflags	@"SHF_NOTE_NV_CUINFO"
        /*0018*/ 	.short	0x0002
        /*001a*/ 	.short	0x0064
        /*001c*/ 	.short	0x0082
	.zero		2


//--------------------- .nv.info                  --------------------------
	.section	.nv.info,"",@"SHT_CUDA_INFO"
	.align	4


	//----- nvinfo : EIATTR_REGCOUNT
	.align		4
        /*0000*/ 	.byte	0x04, 0x2f
        /*0002*/ 	.short	(.L_10 - .L_9)
	.align		4
.L_9:
        /*0004*/ 	.word	index@(_Z29particle_kernel_per_iterationP8Particleii)
        /*0008*/ 	.word	0x0000000c


	//----- nvinfo : EIATTR_FRAME_SIZE
	.align		4
.L_10:
        /*000c*/ 	.byte	0x04, 0x11
        /*000e*/ 	.short	(.L_12 - .L_11)
	.align		4
.L_11:
        /*0010*/ 	.word	index@(_Z29particle_kernel_per_iterationP8Particleii)
        /*0014*/ 	.word	0x00000000


	//----- nvinfo : EIATTR_MIN_STACK_SIZE
	.align		4
.L_12:
        /*0018*/ 	.byte	0x04, 0x12
        /*001a*/ 	.short	(.L_14 - .L_13)
	.align		4
.L_13:
        /*001c*/ 	.word	index@(_Z29particle_kernel_per_iterationP8Particleii)
        /*0020*/ 	.word	0x00000000
.L_14:


//--------------------- .nv.compat                --------------------------
	.section	.nv.compat,"",@"SHT_CUDA_COMPAT_INFO"
	.align	4
        /*0000*/ 	.byte	0x02, 0x09, 0x00, 0x00, 0x02, 0x02, 0x01, 0x00, 0x02, 0x05, 0x05, 0x00, 0x03, 0x07, 0x01, 0x01
        /*0010*/ 	.byte	0x02, 0x03, 0x00, 0x00, 0x02, 0x06, 0x01, 0x00, 0x04, 0x0b, 0x08, 0x00, 0x09, 0x00, 0x00, 0x00
        /*0020*/ 	.byte	0x00, 0x00, 0x00, 0x00


//--------------------- .nv.info._Z29particle_kernel_per_iterationP8Particleii --------------------------
	.section	.nv.info._Z29particle_kernel_per_iterationP8Particleii,"",@"SHT_CUDA_INFO"
	.sectionflags	@""
	.align	4


	//----- nvinfo : EIATTR_CUDA_API_VERSION
	.align		4
        /*0000*/ 	.byte	0x04, 0x37
        /*0002*/ 	.short	(.L_16 - .L_15)
.L_15:
        /*0004*/ 	.word	0x00000082


	//----- nvinfo : EIATTR_KPARAM_INFO
	.align		4
.L_16:
        /*0008*/ 	.byte	0x04, 0x17
        /*000a*/ 	.short	(.L_18 - .L_17)
.L_17:
        /*000c*/ 	.word	0x00000000
        /*0010*/ 	.short	0x0002
        /*0012*/ 	.short	0x000c
        /*0014*/ 	.byte	0x00, 0xf0, 0x11, 0x00


	//----- nvinfo : EIATTR_KPARAM_INFO
	.align		4
.L_18:
        /*0018*/ 	.byte	0x04, 0x17
        /*001a*/ 	.short	(.L_20 - .L_19)
.L_19:
        /*001c*/ 	.word	0x00000000
        /*0020*/ 	.short	0x0001
        /*0022*/ 	.short	0x0008
        /*0024*/ 	.byte	0x00, 0xf0, 0x11, 0x00


	//----- nvinfo : EIATTR_KPARAM_INFO
	.align		4
.L_20:
        /*0028*/ 	.byte	0x04, 0x17
        /*002a*/ 	.short	(.L_22 - .L_21)
.L_21:
        /*002c*/ 	.word	0x00000000
        /*0030*/ 	.short	0x0000
        /*0032*/ 	.short	0x0000
        /*0034*/ 	.byte	0x00, 0xf5, 0x21, 0x00


	//----- nvinfo : EIATTR_SPARSE_MMA_MASK
	.align		4
.L_22:
        /*0038*/ 	.byte	0x03, 0x50
        /*003a*/ 	.short	0x0000


	//----- nvinfo : EIATTR_MAXREG_COUNT
	.align		4
        /*003c*/ 	.byte	0x03, 0x1b
        /*003e*/ 	.short	0x00ff


	//----- nvinfo : EIATTR_NUM_BARRIERS
	.align		4
        /*0040*/ 	.byte	0x02, 0x4c
        /*0042*/ 	.byte	0x01
	.zero		1


	//----- nvinfo : EIATTR_MERCURY_ISA_VERSION
	.align		4
        /*0044*/ 	.byte	0x03, 0x5f
        /*0046*/ 	.short	0x0101


	//----- nvinfo : EIATTR_VRC_CTA_INIT_COUNT
	.align		4
        /*0048*/ 	.byte	0x02, 0x4a
	.zero		1
	.zero		1


	//----- nvinfo : EIATTR_EXIT_INSTR_OFFSETS
	.align		4
        /*004c*/ 	.byte	0x04, 0x1c
        /*004e*/ 	.short	(.L_24 - .L_23)


	//   ....[0]....
.L_23:
        /*0050*/ 	.word	0x000001c0


	//----- nvinfo : EIATTR_CRS_STACK_SIZE
	.align		4
.L_24:
        /*0054*/ 	.byte	0x04, 0x1e
        /*0056*/ 	.short	(.L_26 - .L_25)
.L_25:
        /*0058*/ 	.word	0x00000000


	//----- nvinfo : EIATTR_CBANK_PARAM_SIZE
	.align		4
.L_26:
        /*005c*/ 	.byte	0x03, 0x19
        /*005e*/ 	.short	0x0010


	//----- nvinfo : EIATTR_PARAM_CBANK
	.align		4
        /*0060*/ 	.byte	0x04, 0x0a
        /*0062*/ 	.short	(.L_28 - .L_27)
	.align		4
.L_27:
        /*0064*/ 	.word	index@(.nv.constant0._Z29particle_kernel_per_iterationP8Particleii)
        /*0068*/ 	.short	0x0380
        /*006a*/ 	.short	0x0010


	//----- nvinfo : EIATTR_SW_WAR
	.align		4
.L_28:
        /*006c*/ 	.byte	0x04, 0x36
        /*006e*/ 	.short	(.L_30 - .L_29)
.L_29:
        /*0070*/ 	.word	0x00000008
.L_30:


//--------------------- .nv.callgraph             --------------------------
	.section	.nv.callgraph,"",@"SHT_CUDA_CALLGRAPH"
	.align	4
	.sectionentsize	8
	.align		4
        /*0000*/ 	.word	0x00000000
	.align		4
        /*0004*/ 	.word	0xffffffff
	.align		4
        /*0008*/ 	.word	0x00000000
	.align		4
        /*000c*/ 	.word	0xfffffffe
	.align		4
        /*0010*/ 	.word	0x00000000
	.align		4
        /*0014*/ 	.word	0xfffffffd
	.align		4
        /*0018*/ 	.word	0x00000000
	.align		4
        /*001c*/ 	.word	0xfffffffc


//--------------------- .nv.constant4             --------------------------
	.section	.nv.constant4,"a",@progbits
	.align	8
	.align		8
.nv.constant4:
        /*0000*/ 	.dword	precalc_xorwow_matrix
	.align		8
        /*0008*/ 	.dword	precalc_xorwow_offset_matrix
	.align		8
        /*0010*/ 	.dword	mrg32k3aM1
	.align		8
        /*0018*/ 	.dword	mrg32k3aM2
	.align		8
        /*0020*/ 	.dword	mrg32k3aM1SubSeq
	.align		8
        /*0028*/ 	.dword	mrg32k3aM2SubSeq
	.align		8
        /*0030*/ 	.dword	mrg32k3aM1Seq
	.align		8
        /*0038*/ 	.dword	mrg32k3aM2Seq


//--------------------- .nv.constant3             --------------------------
	.section	.nv.constant3,"a",@progbits
	.align	8
.nv.constant3:
	.type		__cr_lgamma_table,@object
	.size		__cr_lgamma_table,(.L_8 - __cr_lgamma_table)
__cr_lgamma_table:
        /*0000*/ 	.byte	0x00, 0x00, 0x00, 0x00, 0x00, 0x00, 0x00, 0x00, 0x00, 0x00, 0x00, 0x00, 0x00, 0x00, 0x00, 0x00
        /*0010*/ 	.byte	0xef, 0x39, 0xfa, 0xfe, 0x42, 0x2e, 0xe6, 0x3f, 0x02, 0x20, 0x2a, 0xfa, 0x0b, 0xab, 0xfc, 0x3f
        /*0020*/ 	.byte	0xf9, 0x2c, 0x92, 0x7c, 0xa7, 0x6c, 0x09, 0x40, 0xc9, 0x79, 0x44, 0x3c, 0x64, 0x26, 0x13, 0x40
        /*0030*/ 	.byte	0xca, 0x01, 0xcf, 0x3a, 0x27, 0x51, 0x1a, 0x40, 0x30, 0xcc, 0x2d, 0xf3, 0xe1, 0x0c, 0x21, 0x40
        /*0040*/ 	.byte	0x0d, 0xb7, 0xfc, 0x82, 0x8e, 0x35, 0x25, 0x40
.L_8:


//--------------------- .text._Z29particle_kernel_per_iterationP8Particleii --------------------------
	.section	.text._Z29particle_kernel_per_iterationP8Particleii,"ax",@progbits
	.align	128
        .global         _Z29particle_kernel_per_iterationP8Particleii
        .type           _Z29particle_kernel_per_iterationP8Particleii,@function
        .size           _Z29particle_kernel_per_iterationP8Particleii,(.L_x_3 - _Z29particle_kernel_per_iterationP8Particleii)
        .other          _Z29particle_kernel_per_iterationP8Particleii,@"STO_CUDA_ENTRY STV_DEFAULT"
_Z29particle_kernel_per_iterationP8Particleii:
.text._Z29particle_kernel_per_iterationP8Particleii:
[----:B------:R-:W-:Y:S01]  /*0000*/  LDC R1, c[0x0][0x37c] ;  /* 0x0000df00ff017b82 */ /* 0x000fe20000000800 */
[----:B------:R-:W0:Y:S07]  /*0010*/  S2R R3, SR_TID.X ;  /* 0x0000000000037919 */ /* 0x000e2e0000002100 */
[----:B------:R-:W0:Y:S01]  /*0020*/  S2UR UR4, SR_CTAID.X ;  /* 0x00000000000479c3 */ /* 0x000e220000002500 */
[----:B------:R-:W1:Y:S01]  /*0030*/  LDCU UR5, c[0x0][0x38c] ;  /* 0x00007180ff0577ac */ /* 0x000e620008000800 */
[----:B------:R-:W-:Y:S06]  /*0040*/  BSSY.RECONVERGENT B0, `(.L_x_0) ;  /* 0x0000016000007945 */ /* 0x000fec0003800200 */
[----:B------:R-:W0:Y:S02]  /*0050*/  LDC R0, c[0x0][0x360] ;  /* 0x0000d800ff007b82 */ /* 0x000e240000000800 */
[----:B0-----:R-:W-:-:S05]  /*0060*/  IMAD R0, R0, UR4, R3 ;  /* 0x0000000400007c24 */ /* 0x001fca000f8e0203 */
[----:B-1----:R-:W-:-:S13]  /*0070*/  ISETP.GE.AND P0, PT, R0, UR5, PT ;  /* 0x0000000500007c0c */ /* 0x002fda000bf06270 */
[----:B------:R-:W-:Y:S05]  /*0080*/  @P0 BRA `(.L_x_1) ;  /* 0x0000000000440947 */ /* 0x000fea0003800000 */
[----:B------:R-:W0:Y:S01]  /*0090*/  LDC.64 R2, c[0x0][0x380] ;  /* 0x0000e000ff027b82 */ /* 0x000e220000000a00 */
[----:B------:R-:W1:Y:S01]  /*00a0*/  LDCU UR6, c[0x0][0x388] ;  /* 0x00007100ff0677ac */ /* 0x000e620008000800 */
[----:B------:R-:W2:Y:S01]  /*00b0*/  LDCU.64 UR4, c[0x0][0x358] ;  /* 0x00006b00ff0477ac */ /* 0x000ea20008000a00 */
[----:B-1----:R-:W-:-:S05]  /*00c0*/  IADD3 R5, PT, PT, R0, UR6, RZ ;  /* 0x0000000600057c10 */ /* 0x002fca000fffe0ff */
[----:B0-----:R-:W-:-:S05]  /*00d0*/  IMAD.WIDE R2, R5, 0x18, R2 ;  /* 0x0000001805027825 */ /* 0x001fca00078e0202 */
[----:B--2---:R-:W2:Y:S04]  /*00e0*/  LDG.E R0, desc[UR4][R2.64+0xc] ;  /* 0x00000c0402007981 */ /* 0x004ea8000c1e1900 */
[----:B------:R-:W2:Y:S04]  /*00f0*/  LDG.E R5, desc[UR4][R2.64] ;  /* 0x0000000402057981 */ /* 0x000ea8000c1e1900 */
[----:B------:R-:W3:Y:S04]  /*0100*/  LDG.E R4, desc[UR4][R2.64+0x10] ;  /* 0x0000100402047981 */ /* 0x000ee8000c1e1900 */
[----:B------:R-:W3:Y:S04]  /*0110*/  LDG.E R7, desc[UR4][R2.64+0x4] ;  /* 0x0000040402077981 */ /* 0x000ee8000c1e1900 */
[----:B------:R-:W4:Y:S04]  /*0120*/  LDG.E R6, desc[UR4][R2.64+0x14] ;  /* 0x0000140402067981 */ /* 0x000f28000c1e1900 */
[----:B------:R-:W4:Y:S01]  /*0130*/  LDG.E R9, desc[UR4][R2.64+0x8] ;  /* 0x0000080402097981 */ /* 0x000f22000c1e1900 */
[----:B--2---:R-:W-:-:S05]  /*0140*/  FADD R5, R0, R5 ;  /* 0x0000000500057221 */ /* 0x004fca0000000000 */
[----:B------:R0:W-:Y:S01]  /*0150*/  STG.E desc[UR4][R2.64], R5 ;  /* 0x0000000502007986 */ /* 0x0001e2000c101904 */
[----:B---3--:R-:W-:-:S05]  /*0160*/  FADD R7, R4, R7 ;  /* 0x0000000704077221 */ /* 0x008fca0000000000 */
[----:B------:R0:W-:Y:S01]  /*0170*/  STG.E desc[UR4][R2.64+0x4], R7 ;  /* 0x0000040702007986 */ /* 0x0001e2000c101904 */
[----:B----4-:R-:W-:-:S05]  /*0180*/  FADD R9, R6, R9 ;  /* 0x0000000906097221 */ /* 0x010fca0000000000 */
[----:B------:R0:W-:Y:S02]  /*0190*/  STG.E desc[UR4][R2.64+0x8], R9 ;  /* 0x0000080902007986 */ /* 0x0001e4000c101904 */
.L_x_1:
[----:B------:R-:W-:Y:S05]  /*01a0*/  BSYNC.RECONVERGENT B0 ;  /* 0x0000000000007941 */ /* 0x000fea0003800200 */
.L_x_0:
[----:B------:R-:W-:Y:S06]  /*01b0*/  BAR.SYNC.DEFER_BLOCKING 0x0 ;  /* 0x0000000000007b1d */ /* 0x000fec0000010000 */
[----:B------:R-:W-:Y:S05]  /*01c0*/  EXIT ;  /* 0x000000000000794d */ /* 0x000fea0003800000 */
.L_x_2:
[----:B------:R-:W-:-:S00]  /*01d0*/  BRA `(.L_x_2) ;  /* 0xfffffffc00fc7947 */ /* 0x000fc0000383ffff */
[----:B------:R-:W-:-:S00]  /*01e0*/  NOP ;  /* 0x0000000000007918 */ /* 0x000fc00000000000 */
        /* <DEDUP_REMOVED lines=9> */
.L_x_3:


//--------------------- .nv.global.init           --------------------------
	.section	.nv.global.init,"aw",@progbits
	.align	4
.nv.global.init:
	.type		mrg32k3aM1SubSeq,@object
	.size		mrg32k3aM1SubSeq,(mrg32k3aM2SubSeq - mrg32k3aM1SubSeq)
mrg32k3aM1SubSeq:
        /*0000*/ 	.byte	0x0b, 0xcc, 0xee, 0x04, 0x73, 0x29, 0x8b, 0x6f, 0xf6, 0x53, 0x03, 0xf6, 0x23, 0xf6, 0xea, 0xda
        /* <DEDUP_REMOVED lines=125> */
	.type		mrg32k3aM2SubSeq,@object
	.size		mrg32k3aM2SubSeq,(mrg32k3aM1 - mrg32k3aM2SubSeq)
mrg32k3aM2SubSeq:
        /* <DEDUP_REMOVED lines=126> */
	.type		mrg32k3aM1,@object
	.size		mrg32k3aM1,(mrg32k3aM1Seq - mrg32k3aM1)
mrg32k3aM1:
        /* <DEDUP_REMOVED lines=144> */
	.type		mrg32k3aM1Seq,@object
	.size		mrg32k3aM1Seq,(mrg32k3aM2 - mrg32k3aM1Seq)
mrg32k3aM1Seq:
        /* <DEDUP_REMOVED lines=144> */
	.type		mrg32k3aM2,@object
	.size		mrg32k3aM2,(mrg32k3aM2Seq - mrg32k3aM2)
mrg32k3aM2:
        /* <DEDUP_REMOVED lines=144> */
	.type		mrg32k3aM2Seq,@object
	.size		mrg32k3aM2Seq,(precalc_xorwow_matrix - mrg32k3aM2Seq)
mrg32k3aM2Seq:
        /* <DEDUP_REMOVED lines=144> */
	.type		precalc_xorwow_matrix,@object
	.size		precalc_xorwow_matrix,(precalc_xorwow_offset_matrix - precalc_xorwow_matrix)
precalc_xorwow_matrix:
        /* <DEDUP_REMOVED lines=6400> */
	.type		precalc_xorwow_offset_matrix,@object
	.size		precalc_xorwow_offset_matrix,(.L_1 - precalc_xorwow_offset_matrix)
precalc_xorwow_offset_matrix:
        /* <DEDUP_REMOVED lines=6400> */
.L_1:


//--------------------- .nv.shared.reserved.0     --------------------------
	.section	.nv.shared.reserved.0,"aw",@nobits
	.weak		__nv_reservedSMEM_offset_0_alias
	.size		__nv_reservedSMEM_offset_0_alias, 0, 64
	.other		__nv_reservedSMEM_offset_0_alias,@"STO_CUDA_RESERVED_SHARED STV_DEFAULT"
__nv_reservedSMEM_offset_0_alias:
	.zero		0
	.zero		64


//--------------------- .nv.constant0._Z29particle_kernel_per_iterationP8Particleii --------------------------
	.section	.nv.constant0._Z29particle_kernel_per_iterationP8Particleii,"a",@progbits
	.sectionflags	@""
	.align	4
.nv.constant0._Z29particle_kernel_per_iterationP8Particleii:
	.zero		912


//--------------------- SYMBOLS --------------------------

	.type		.nv.reservedSmem.offset0,@object
	.size		.nv.reservedSmem.offset0,0x4
